//
// Generated by NVIDIA NVVM Compiler
//
// Compiler Build ID: CL-36424714
// Cuda compilation tools, release 13.0, V13.0.88
// Based on NVVM 20.0.0
//

.version 9.0
.target sm_100
.address_size 64

	// .globl	_Z14JoinUCharMasks14cudaPitchedPtrS_mmmhh

.visible .entry _Z14JoinUCharMasks14cudaPitchedPtrS_mmmhh(
	.param .align 8 .b8 _Z14JoinUCharMasks14cudaPitchedPtrS_mmmhh_param_0[32],
	.param .align 8 .b8 _Z14JoinUCharMasks14cudaPitchedPtrS_mmmhh_param_1[32],
	.param .u64 _Z14JoinUCharMasks14cudaPitchedPtrS_mmmhh_param_2,
	.param .u64 _Z14JoinUCharMasks14cudaPitchedPtrS_mmmhh_param_3,
	.param .u64 _Z14JoinUCharMasks14cudaPitchedPtrS_mmmhh_param_4,
	.param .u8 _Z14JoinUCharMasks14cudaPitchedPtrS_mmmhh_param_5,
	.param .u8 _Z14JoinUCharMasks14cudaPitchedPtrS_mmmhh_param_6
)
{
	.reg .pred 	%p<59>;
	.reg .b16 	%rs<18>;
	.reg .b32 	%r<26>;
	.reg .b64 	%rd<71>;

	ld.param.u64 	%rd32, [_Z14JoinUCharMasks14cudaPitchedPtrS_mmmhh_param_1+8];
	ld.param.u64 	%rd31, [_Z14JoinUCharMasks14cudaPitchedPtrS_mmmhh_param_1];
	ld.param.u64 	%rd2, [_Z14JoinUCharMasks14cudaPitchedPtrS_mmmhh_param_0+8];
	ld.param.u64 	%rd37, [_Z14JoinUCharMasks14cudaPitchedPtrS_mmmhh_param_0];
	ld.param.u64 	%rd38, [_Z14JoinUCharMasks14cudaPitchedPtrS_mmmhh_param_2];
	ld.param.u64 	%rd35, [_Z14JoinUCharMasks14cudaPitchedPtrS_mmmhh_param_3];
	ld.param.u64 	%rd36, [_Z14JoinUCharMasks14cudaPitchedPtrS_mmmhh_param_4];
	ld.param.u8 	%rs1, [_Z14JoinUCharMasks14cudaPitchedPtrS_mmmhh_param_5];
	ld.param.u8 	%rs2, [_Z14JoinUCharMasks14cudaPitchedPtrS_mmmhh_param_6];
	cvta.to.global.u64 	%rd1, %rd37;
	mov.u32 	%r6, %ntid.x;
	mov.u32 	%r7, %ctaid.x;
	mov.u32 	%r8, %tid.x;
	mad.lo.s32 	%r9, %r6, %r7, %r8;
	mov.u32 	%r1, %ntid.y;
	mov.u32 	%r2, %ctaid.y;
	mov.u32 	%r3, %tid.y;
	mad.lo.s32 	%r10, %r1, %r2, %r3;
	cvt.u64.u32 	%rd3, %r10;
	setp.lt.u64 	%p1, %rd38, %rd3;
	cvt.s64.s32 	%rd4, %r9;
	setp.lt.u64 	%p2, %rd35, %rd4;
	or.pred  	%p3, %p1, %p2;
	setp.eq.s64 	%p4, %rd36, 0;
	or.pred  	%p5, %p3, %p4;
	@%p5 bra 	$L__BB0_41;
	cvta.to.global.u64 	%rd40, %rd31;
	cvt.u32.u16 	%r4, %rs1;
	cvt.u32.u16 	%r5, %rs2;
	mad.lo.s64 	%rd41, %rd32, %rd4, %rd3;
	add.s64 	%rd5, %rd40, %rd41;
	add.s64 	%rd42, %rd36, -1;
	and.b64  	%rd6, %rd36, 7;
	setp.lt.u64 	%p6, %rd42, 7;
	mov.b64 	%rd69, 0;
	@%p6 bra 	$L__BB0_20;
	and.b64  	%rd69, %rd36, -8;
	mul.wide.u32 	%rd43, %r1, %r2;
	mad.lo.s64 	%rd44, %rd2, %rd4, %rd43;
	cvt.u64.u32 	%rd45, %r3;
	add.s64 	%rd46, %rd44, %rd45;
	add.s64 	%rd66, %rd1, %rd46;
	mul.lo.s64 	%rd9, %rd2, %rd35;
	shl.b64 	%rd10, %rd9, 3;
	mov.u64 	%rd67, %rd69;
$L__BB0_3:
	.pragma "nounroll";
	ld.global.s8 	%r11, [%rd66];
	setp.ge.s32 	%p7, %r11, %r4;
	setp.le.s32 	%p8, %r11, %r5;
	and.pred  	%p9, %p7, %p8;
	@%p9 bra 	$L__BB0_5;
	mov.b16 	%rs3, 0;
	st.global.u8 	[%rd5], %rs3;
$L__BB0_5:
	add.s64 	%rd13, %rd66, %rd9;
	ld.global.s8 	%r12, [%rd13];
	setp.ge.s32 	%p10, %r12, %r4;
	setp.le.s32 	%p11, %r12, %r5;
	and.pred  	%p12, %p10, %p11;
	@%p12 bra 	$L__BB0_7;
	mov.b16 	%rs4, 0;
	st.global.u8 	[%rd5], %rs4;
$L__BB0_7:
	add.s64 	%rd14, %rd13, %rd9;
	ld.global.s8 	%r13, [%rd14];
	setp.ge.s32 	%p13, %r13, %r4;
	setp.le.s32 	%p14, %r13, %r5;
	and.pred  	%p15, %p13, %p14;
	@%p15 bra 	$L__BB0_9;
	mov.b16 	%rs5, 0;
	st.global.u8 	[%rd5], %rs5;
$L__BB0_9:
	add.s64 	%rd15, %rd14, %rd9;
	ld.global.s8 	%r14, [%rd15];
	setp.ge.s32 	%p16, %r14, %r4;
	setp.le.s32 	%p17, %r14, %r5;
	and.pred  	%p18, %p16, %p17;
	@%p18 bra 	$L__BB0_11;
	mov.b16 	%rs6, 0;
	st.global.u8 	[%rd5], %rs6;
$L__BB0_11:
	add.s64 	%rd16, %rd15, %rd9;
	ld.global.s8 	%r15, [%rd16];
	setp.ge.s32 	%p19, %r15, %r4;
	setp.le.s32 	%p20, %r15, %r5;
	and.pred  	%p21, %p19, %p20;
	@%p21 bra 	$L__BB0_13;
	mov.b16 	%rs7, 0;
	st.global.u8 	[%rd5], %rs7;
$L__BB0_13:
	add.s64 	%rd17, %rd16, %rd9;
	ld.global.s8 	%r16, [%rd17];
	setp.ge.s32 	%p22, %r16, %r4;
	setp.le.s32 	%p23, %r16, %r5;
	and.pred  	%p24, %p22, %p23;
	@%p24 bra 	$L__BB0_15;
	mov.b16 	%rs8, 0;
	st.global.u8 	[%rd5], %rs8;
$L__BB0_15:
	add.s64 	%rd18, %rd17, %rd9;
	ld.global.s8 	%r17, [%rd18];
	setp.ge.s32 	%p25, %r17, %r4;
	setp.le.s32 	%p26, %r17, %r5;
	and.pred  	%p27, %p25, %p26;
	@%p27 bra 	$L__BB0_17;
	mov.b16 	%rs9, 0;
	st.global.u8 	[%rd5], %rs9;
$L__BB0_17:
	add.s64 	%rd47, %rd18, %rd9;
	ld.global.s8 	%r18, [%rd47];
	setp.ge.s32 	%p28, %r18, %r4;
	setp.le.s32 	%p29, %r18, %r5;
	and.pred  	%p30, %p28, %p29;
	@%p30 bra 	$L__BB0_19;
	mov.b16 	%rs10, 0;
	st.global.u8 	[%rd5], %rs10;
$L__BB0_19:
	add.s64 	%rd67, %rd67, -8;
	add.s64 	%rd66, %rd66, %rd10;
	setp.ne.s64 	%p31, %rd67, 0;
	@%p31 bra 	$L__BB0_3;
$L__BB0_20:
	setp.eq.s64 	%p32, %rd6, 0;
	@%p32 bra 	$L__BB0_41;
	and.b64  	%rd22, %rd36, 3;
	setp.lt.u64 	%p33, %rd6, 4;
	@%p33 bra 	$L__BB0_31;
	mad.lo.s64 	%rd23, %rd69, %rd35, %rd4;
	mad.lo.s64 	%rd48, %rd23, %rd2, %rd3;
	add.s64 	%rd49, %rd1, %rd48;
	ld.global.s8 	%r19, [%rd49];
	setp.ge.s32 	%p34, %r19, %r4;
	setp.le.s32 	%p35, %r19, %r5;
	and.pred  	%p36, %p34, %p35;
	@%p36 bra 	$L__BB0_24;
	mov.b16 	%rs11, 0;
	st.global.u8 	[%rd5], %rs11;
$L__BB0_24:
	add.s64 	%rd24, %rd23, %rd35;
	mad.lo.s64 	%rd50, %rd24, %rd2, %rd3;
	add.s64 	%rd51, %rd1, %rd50;
	ld.global.s8 	%r20, [%rd51];
	setp.ge.s32 	%p37, %r20, %r4;
	setp.le.s32 	%p38, %r20, %r5;
	and.pred  	%p39, %p37, %p38;
	@%p39 bra 	$L__BB0_26;
	mov.b16 	%rs12, 0;
	st.global.u8 	[%rd5], %rs12;
$L__BB0_26:
	add.s64 	%rd25, %rd24, %rd35;
	mad.lo.s64 	%rd52, %rd25, %rd2, %rd3;
	add.s64 	%rd53, %rd1, %rd52;
	ld.global.s8 	%r21, [%rd53];
	setp.ge.s32 	%p40, %r21, %r4;
	setp.le.s32 	%p41, %r21, %r5;
	and.pred  	%p42, %p40, %p41;
	@%p42 bra 	$L__BB0_28;
	mov.b16 	%rs13, 0;
	st.global.u8 	[%rd5], %rs13;
$L__BB0_28:
	add.s64 	%rd54, %rd25, %rd35;
	mad.lo.s64 	%rd55, %rd54, %rd2, %rd3;
	add.s64 	%rd56, %rd1, %rd55;
	ld.global.s8 	%r22, [%rd56];
	setp.ge.s32 	%p43, %r22, %r4;
	setp.le.s32 	%p44, %r22, %r5;
	and.pred  	%p45, %p43, %p44;
	@%p45 bra 	$L__BB0_30;
	mov.b16 	%rs14, 0;
	st.global.u8 	[%rd5], %rs14;
$L__BB0_30:
	add.s64 	%rd69, %rd69, 4;
$L__BB0_31:
	setp.eq.s64 	%p46, %rd22, 0;
	@%p46 bra 	$L__BB0_41;
	setp.eq.s64 	%p47, %rd22, 1;
	@%p47 bra 	$L__BB0_38;
	mad.lo.s64 	%rd28, %rd69, %rd35, %rd4;
	mad.lo.s64 	%rd57, %rd28, %rd2, %rd3;
	add.s64 	%rd58, %rd1, %rd57;
	ld.global.s8 	%r23, [%rd58];
	setp.ge.s32 	%p48, %r23, %r4;
	setp.le.s32 	%p49, %r23, %r5;
	and.pred  	%p50, %p48, %p49;
	@%p50 bra 	$L__BB0_35;
	mov.b16 	%rs15, 0;
	st.global.u8 	[%rd5], %rs15;
$L__BB0_35:
	add.s64 	%rd59, %rd28, %rd35;
	mad.lo.s64 	%rd60, %rd59, %rd2, %rd3;
	add.s64 	%rd61, %rd1, %rd60;
	ld.global.s8 	%r24, [%rd61];
	setp.ge.s32 	%p51, %r24, %r4;
	setp.le.s32 	%p52, %r24, %r5;
	and.pred  	%p53, %p51, %p52;
	@%p53 bra 	$L__BB0_37;
	mov.b16 	%rs16, 0;
	st.global.u8 	[%rd5], %rs16;
$L__BB0_37:
	add.s64 	%rd69, %rd69, 2;
$L__BB0_38:
	and.b64  	%rd62, %rd36, 1;
	setp.eq.b64 	%p54, %rd62, 1;
	not.pred 	%p55, %p54;
	@%p55 bra 	$L__BB0_41;
	mad.lo.s64 	%rd63, %rd69, %rd35, %rd4;
	mad.lo.s64 	%rd64, %rd63, %rd2, %rd3;
	add.s64 	%rd65, %rd1, %rd64;
	ld.global.s8 	%r25, [%rd65];
	setp.ge.s32 	%p56, %r25, %r4;
	setp.le.s32 	%p57, %r25, %r5;
	and.pred  	%p58, %p56, %p57;
	@%p58 bra 	$L__BB0_41;
	mov.b16 	%rs17, 0;
	st.global.u8 	[%rd5], %rs17;
$L__BB0_41:
	ret;

}


// ===== COMPILED SASS (sm_100) =====

	.target	sm_100

	.elftype	@"ET_EXEC"


//--------------------- .note.nv.tkinfo           --------------------------
	.section	.note.nv.tkinfo,"",@"SHT_NOTE"
	.sectionflags	@"SHF_NOTE_NV_TKINFO"
	.tkinfo
        /*0018*/ 	.word	0x00000002
        /*0030*/ 	.string	""
        /*0030*/ 	.string	"ptxas"
        /*0030*/ 	.string	"Cuda compilation tools, release 13.0, V13.0.88"
        /*0030*/ 	.string	"Build cuda_13.0.r13.0/compiler.36424714_0"
        /*0030*/ 	.string	"-arch sm_100 -m 64 "



//--------------------- .note.nv.cuinfo           --------------------------
	.section	.note.nv.cuinfo,"",@"SHT_NOTE"
	.sectionflags	@"SHF_NOTE_NV_CUINFO"
        /*0018*/ 	.short	0x0002
        /*001a*/ 	.short	0x0064
        /*001c*/ 	.short	0x0082
	.zero		2


//--------------------- .nv.info                  --------------------------
	.section	.nv.info,"",@"SHT_CUDA_INFO"
	.align	4


	//----- nvinfo : EIATTR_REGCOUNT
	.align		4
        /*0000*/ 	.byte	0x04, 0x2f
        /*0002*/ 	.short	(.L_1 - .L_0)
	.align		4
.L_0:
        /*0004*/ 	.word	index@(_Z14JoinUCharMasks14cudaPitchedPtrS_mmmhh)
        /*0008*/ 	.word	0x00000018


	//----- nvinfo : EIATTR_FRAME_SIZE
	.align		4
.L_1:
        /*000c*/ 	.byte	0x04, 0x11
        /*000e*/ 	.short	(.L_3 - .L_2)
	.align		4
.L_2:
        /*0010*/ 	.word	index@(_Z14JoinUCharMasks14cudaPitchedPtrS_mmmhh)
        /*0014*/ 	.word	0x00000000


	//----- nvinfo : EIATTR_MIN_STACK_SIZE
	.align		4
.L_3:
        /*0018*/ 	.byte	0x04, 0x12
        /*001a*/ 	.short	(.L_5 - .L_4)
	.align		4
.L_4:
        /*001c*/ 	.word	index@(_Z14JoinUCharMasks14cudaPitchedPtrS_mmmhh)
        /*0020*/ 	.word	0x00000000
.L_5:


//--------------------- .nv.compat                --------------------------
	.section	.nv.compat,"",@"SHT_CUDA_COMPAT_INFO"
	.align	4
        /*0000*/ 	.byte	0x02, 0x09, 0x00, 0x00, 0x02, 0x02, 0x01, 0x00, 0x02, 0x05, 0x05, 0x00, 0x03, 0x07, 0x01, 0x01
        /*0010*/ 	.byte	0x02, 0x03, 0x00, 0x00, 0x02, 0x06, 0x01, 0x00, 0x04, 0x0b, 0x08, 0x00, 0x09, 0x00, 0x00, 0x00
        /*0020*/ 	.byte	0x00, 0x00, 0x00, 0x00


//--------------------- .nv.info._Z14JoinUCharMasks14cudaPitchedPtrS_mmmhh --------------------------
	.section	.nv.info._Z14JoinUCharMasks14cudaPitchedPtrS_mmmhh,"",@"SHT_CUDA_INFO"
	.sectionflags	@""
	.align	4


	//----- nvinfo : EIATTR_CUDA_API_VERSION
	.align		4
        /*0000*/ 	.byte	0x04, 0x37
        /*0002*/ 	.short	(.L_7 - .L_6)
.L_6:
        /*0004*/ 	.word	0x00000082


	//----- nvinfo : EIATTR_KPARAM_INFO
	.align		4
.L_7:
        /*0008*/ 	.byte	0x04, 0x17
        /*000a*/ 	.short	(.L_9 - .L_8)
.L_8:
        /*000c*/ 	.word	0x00000000
        /*0010*/ 	.short	0x0006
        /*0012*/ 	.short	0x0059
        /*0014*/ 	.byte	0x00, 0xf0, 0x05, 0x00


	//----- nvinfo : EIATTR_KPARAM_INFO
	.align		4
.L_9:
        /*0018*/ 	.byte	0x04, 0x17
        /*001a*/ 	.short	(.L_11 - .L_10)
.L_10:
        /*001c*/ 	.word	0x00000000
        /*0020*/ 	.short	0x0005
        /*0022*/ 	.short	0x0058
        /*0024*/ 	.byte	0x00, 0xf0, 0x05, 0x00


	//----- nvinfo : EIATTR_KPARAM_INFO
	.align		4
.L_11:
        /*0028*/ 	.byte	0x04, 0x17
        /*002a*/ 	.short	(.L_13 - .L_12)
.L_12:
        /*002c*/ 	.word	0x00000000
        /*0030*/ 	.short	0x0004
        /*0032*/ 	.short	0x0050
        /*0034*/ 	.byte	0x00, 0xf0, 0x21, 0x00


	//----- nvinfo : EIATTR_KPARAM_INFO
	.align		4
.L_13:
        /*0038*/ 	.byte	0x04, 0x17
        /*003a*/ 	.short	(.L_15 - .L_14)
.L_14:
        /*003c*/ 	.word	0x00000000
        /*0040*/ 	.short	0x0003
        /*0042*/ 	.short	0x0048
        /*0044*/ 	.byte	0x00, 0xf0, 0x21, 0x00


	//----- nvinfo : EIATTR_KPARAM_INFO
	.align		4
.L_15:
        /*0048*/ 	.byte	0x04, 0x17
        /*004a*/ 	.short	(.L_17 - .L_16)
.L_16:
        /*004c*/ 	.word	0x00000000
        /*0050*/ 	.short	0x0002
        /*0052*/ 	.short	0x0040
        /*0054*/ 	.byte	0x00, 0xf0, 0x21, 0x00


	//----- nvinfo : EIATTR_KPARAM_INFO
	.align		4
.L_17:
        /*0058*/ 	.byte	0x04, 0x17
        /*005a*/ 	.short	(.L_19 - .L_18)
.L_18:
        /*005c*/ 	.word	0x00000000
        /*0060*/ 	.short	0x0001
        /*0062*/ 	.short	0x0020
        /*0064*/ 	.byte	0x00, 0xf0, 0x81, 0x00


	//----- nvinfo : EIATTR_KPARAM_INFO
	.align		4
.L_19:
        /*0068*/ 	.byte	0x04, 0x17
        /*006a*/ 	.short	(.L_21 - .L_20)
.L_20:
        /*006c*/ 	.word	0x00000000
        /*0070*/ 	.short	0x0000
        /*0072*/ 	.short	0x0000
        /*0074*/ 	.byte	0x00, 0xf0, 0x81, 0x00


	//----- nvinfo : EIATTR_SPARSE_MMA_MASK
	.align		4
.L_21:
        /*0078*/ 	.byte	0x03, 0x50
        /*007a*/ 	.short	0x0000


	//----- nvinfo : EIATTR_MAXREG_COUNT
	.align		4
        /*007c*/ 	.byte	0x03, 0x1b
        /*007e*/ 	.short	0x00ff


	//----- nvinfo : EIATTR_MERCURY_ISA_VERSION
	.align		4
        /*0080*/ 	.byte	0x03, 0x5f
        /*0082*/ 	.short	0x0101


	//----- nvinfo : EIATTR_VRC_CTA_INIT_COUNT
	.align		4
        /*0084*/ 	.byte	0x02, 0x4a
	.zero		1
	.zero		1


	//----- nvinfo : EIATTR_EXIT_INSTR_OFFSETS
	.align		4
        /*0088*/ 	.byte	0x04, 0x1c
        /*008a*/ 	.short	(.L_23 - .L_22)


	//   ....[0]....
.L_22:
        /*008c*/ 	.word	0x00000120


	//   ....[1]....
        /*0090*/ 	.word	0x00000700


	//   ....[2]....
        /*0094*/ 	.word	0x00000ac0


	//   ....[3]....
        /*0098*/ 	.word	0x00000d10


	//   ....[4]....
        /*009c*/ 	.word	0x00000e10


	//   ....[5]....
        /*00a0*/ 	.word	0x00000e30


	//----- nvinfo : EIATTR_CBANK_PARAM_SIZE
	.align		4
.L_23:
        /*00a4*/ 	.byte	0x03, 0x19
        /*00a6*/ 	.short	0x005a


	//----- nvinfo : EIATTR_PARAM_CBANK
	.align		4
        /*00a8*/ 	.byte	0x04, 0x0a
        /*00aa*/ 	.short	(.L_25 - .L_24)
	.align		4
.L_24:
        /*00ac*/ 	.word	index@(.nv.constant0._Z14JoinUCharMasks14cudaPitchedPtrS_mmmhh)
        /*00b0*/ 	.short	0x0380
        /*00b2*/ 	.short	0x005a


	//----- nvinfo : EIATTR_SW_WAR
	.align		4
.L_25:
        /*00b4*/ 	.byte	0x04, 0x36
        /*00b6*/ 	.short	(.L_27 - .L_26)
.L_26:
        /*00b8*/ 	.word	0x00000008
.L_27:


//--------------------- .nv.callgraph             --------------------------
	.section	.nv.callgraph,"",@"SHT_CUDA_CALLGRAPH"
	.align	4
	.sectionentsize	8
	.align		4
        /*0000*/ 	.word	0x00000000
	.align		4
        /*0004*/ 	.word	0xffffffff
	.align		4
        /*0008*/ 	.word	0x00000000
	.align		4
        /*000c*/ 	.word	0xfffffffe
	.align		4
        /*0010*/ 	.word	0x00000000
	.align		4
        /*0014*/ 	.word	0xfffffffd
	.align		4
        /*0018*/ 	.word	0x00000000
	.align		4
        /*001c*/ 	.word	0xfffffffc


//--------------------- .text._Z14JoinUCharMasks14cudaPitchedPtrS_mmmhh --------------------------
	.section	.text._Z14JoinUCharMasks14cudaPitchedPtrS_mmmhh,"ax",@progbits
	.align	128
        .global         _Z14JoinUCharMasks14cudaPitchedPtrS_mmmhh
        .type           _Z14JoinUCharMasks14cudaPitchedPtrS_mmmhh,@function
        .size           _Z14JoinUCharMasks14cudaPitchedPtrS_mmmhh,(.L_x_5 - _Z14JoinUCharMasks14cudaPitchedPtrS_mmmhh)
        .other          _Z14JoinUCharMasks14cudaPitchedPtrS_mmmhh,@"STO_CUDA_ENTRY STV_DEFAULT"
_Z14JoinUCharMasks14cudaPitchedPtrS_mmmhh:
.text._Z14JoinUCharMasks14cudaPitchedPtrS_mmmhh:
[----:B------:R-:W-:Y:S01]  /*0000*/  LDC R1, c[0x0][0x37c] ;  /* 0x0000df00ff017b82 */ /* 0x000fe20000000800 */
[----:B------:R-:W0:Y:S01]  /*0010*/  S2R R2, SR_CTAID.X ;  /* 0x0000000000027919 */ /* 0x000e220000002500 */
[----:B------:R-:W0:Y:S01]  /*0020*/  LDCU UR4, c[0x0][0x360] ;  /* 0x00006c00ff0477ac */ /* 0x000e220008000800 */
[----:B------:R-:W0:Y:S01]  /*0030*/  S2R R3, SR_TID.X ;  /* 0x0000000000037919 */ /* 0x000e220000002100 */
[----:B------:R-:W1:Y:S01]  /*0040*/  LDCU UR8, c[0x0][0x364] ;  /* 0x00006c80ff0877ac */ /* 0x000e620008000800 */
[----:B------:R-:W1:Y:S01]  /*0050*/  S2R R8, SR_CTAID.Y ;  /* 0x0000000000087919 */ /* 0x000e620000002600 */
[----:B------:R-:W2:Y:S01]  /*0060*/  LDCU.128 UR12, c[0x0][0x3c0] ;  /* 0x00007800ff0c77ac */ /* 0x000ea20008000c00 */
[----:B------:R-:W1:Y:S01]  /*0070*/  S2R R11, SR_TID.Y ;  /* 0x00000000000b7919 */ /* 0x000e620000002200 */
[----:B------:R-:W3:Y:S02]  /*0080*/  LDCU.64 UR16, c[0x0][0x3d0] ;  /* 0x00007a00ff1077ac */ /* 0x000ee40008000a00 */
[----:B---3--:R-:W-:Y:S01]  /*0090*/  ISETP.EQ.U32.AND P0, PT, RZ, UR16, PT ;  /* 0x00000010ff007c0c */ /* 0x008fe2000bf02070 */
[----:B0-----:R-:W-:-:S05]  /*00a0*/  IMAD R2, R2, UR4, R3 ;  /* 0x0000000402027c24 */ /* 0x001fca000f8e0203 */
[----:B--2---:R-:W-:Y:S02]  /*00b0*/  ISETP.GT.U32.AND P2, PT, R2, UR14, PT ;  /* 0x0000000e02007c0c */ /* 0x004fe4000bf44070 */
[----:B------:R-:W-:Y:S01]  /*00c0*/  SHF.R.S32.HI R3, RZ, 0x1f, R2 ;  /* 0x0000001fff037819 */ /* 0x000fe20000011402 */
[----:B-1----:R-:W-:-:S03]  /*00d0*/  IMAD R4, R8, UR8, R11 ;  /* 0x0000000808047c24 */ /* 0x002fc6000f8e020b */
[----:B------:R-:W-:Y:S02]  /*00e0*/  ISETP.GT.U32.AND.EX P2, PT, R3, UR15, PT, P2 ;  /* 0x0000000f03007c0c */ /* 0x000fe4000bf44120 */
[----:B------:R-:W-:-:S04]  /*00f0*/  ISETP.GT.U32.AND P1, PT, R4, UR12, PT ;  /* 0x0000000c04007c0c */ /* 0x000fc8000bf24070 */
[----:B------:R-:W-:-:S04]  /*0100*/  ISETP.GT.U32.OR.EX P1, PT, RZ, UR13, P2, P1 ;  /* 0x0000000dff007c0c */ /* 0x000fc80009724510 */
[----:B------:R-:W-:-:S13]  /*0110*/  ISETP.EQ.OR.EX P0, PT, RZ, UR17, P1, P0 ;  /* 0x00000011ff007c0c */ /* 0x000fda0008f02700 */
[----:B------:R-:W-:Y:S05]  /*0120*/  @P0 EXIT ;  /* 0x000000000000094d */ /* 0x000fea0003800000 */
[----:B------:R-:W0:Y:S01]  /*0130*/  LDCU.128 UR20, c[0x0][0x3a0] ;  /* 0x00007400ff1477ac */ /* 0x000e220008000c00 */
[----:B------:R-:W-:Y:S01]  /*0140*/  IMAD.MOV.U32 R5, RZ, RZ, RZ ;  /* 0x000000ffff057224 */ /* 0x000fe200078e00ff */
[----:B------:R-:W-:Y:S01]  /*0150*/  UIADD3 UR4, UP0, UPT, UR16, -0x1, URZ ;  /* 0xffffffff10047890 */ /* 0x000fe2000ff1e0ff */
[----:B------:R-:W1:Y:S03]  /*0160*/  LDCU.U8 UR12, c[0x0][0x3d8] ;  /* 0x00007b00ff0c77ac */ /* 0x000e660008000000 */
[----:B------:R-:W-:Y:S02]  /*0170*/  UIADD3.X UR6, UPT, UPT, UR17, -0x1, URZ, UP0, !UPT ;  /* 0xffffffff11067890 */ /* 0x000fe400087fe4ff */
[----:B------:R-:W-:Y:S01]  /*0180*/  UISETP.GE.U32.AND UP0, UPT, UR4, 0x7, UPT ;  /* 0x000000070400788c */ /* 0x000fe2000bf06070 */
[----:B------:R-:W2:Y:S03]  /*0190*/  LDCU.U8 UR13, c[0x0][0x3d9] ;  /* 0x00007b20ff0d77ac */ /* 0x000ea60008000000 */
[----:B------:R-:W-:Y:S01]  /*01a0*/  UISETP.GE.U32.AND.EX UP0, UPT, UR6, URZ, UPT, UP0 ;  /* 0x000000ff0600728c */ /* 0x000fe2000bf06100 */
[----:B0-----:R-:W-:Y:S01]  /*01b0*/  IMAD.WIDE.U32 R6, R2, UR22, R4 ;  /* 0x0000001602067c25 */ /* 0x001fe2000f8e0004 */
[----:B------:R-:W-:Y:S01]  /*01c0*/  ULOP3.LUT UR9, UR16, 0x7, URZ, 0xc0, !UPT ;  /* 0x0000000710097892 */ /* 0x000fe2000f8ec0ff */
[----:B------:R-:W-:-:S02]  /*01d0*/  UMOV UR4, URZ ;  /* 0x000000ff00047c82 */ /* 0x000fc40008000000 */
[----:B------:R-:W-:Y:S01]  /*01e0*/  IMAD R9, R3, UR22, RZ ;  /* 0x0000001603097c24 */ /* 0x000fe2000f8e02ff */
[----:B------:R-:W-:Y:S01]  /*01f0*/  IADD3 R6, P0, PT, R6, UR20, RZ ;  /* 0x0000001406067c10 */ /* 0x000fe2000ff1e0ff */
[----:B------:R-:W-:Y:S01]  /*0200*/  UMOV UR5, URZ ;  /* 0x000000ff00057c82 */ /* 0x000fe20008000000 */
[----:B------:R-:W0:Y:S01]  /*0210*/  LDCU.64 UR10, c[0x0][0x358] ;  /* 0x00006b00ff0a77ac */ /* 0x000e220008000a00 */
[----:B------:R-:W-:-:S05]  /*0220*/  IMAD R9, R2, UR23, R9 ;  /* 0x0000001702097c24 */ /* 0x000fca000f8e0209 */
[----:B------:R-:W-:Y:S01]  /*0230*/  IADD3.X R7, PT, PT, R7, UR21, R9, P0, !PT ;  /* 0x0000001507077c10 */ /* 0x000fe200087fe409 */
[----:B-12---:R-:W-:Y:S06]  /*0240*/  BRA.U !UP0, `(.L_x_0) ;  /* 0x0000000508247547 */ /* 0x006fec000b800000 */
[----:B------:R-:W1:Y:S01]  /*0250*/  LDC.64 R16, c[0x0][0x388] ;  /* 0x0000e200ff107b82 */ /* 0x000e620000000a00 */
[----:B------:R-:W-:Y:S01]  /*0260*/  IMAD.WIDE.U32 R8, R8, UR8, RZ ;  /* 0x0000000808087c25 */ /* 0x000fe2000f8e00ff */
[----:B------:R-:W2:Y:S01]  /*0270*/  LDCU UR5, c[0x0][0x3d4] ;  /* 0x00007a80ff0577ac */ /* 0x000ea20008000800 */
[----:B------:R-:W-:-:S05]  /*0280*/  ULOP3.LUT UR4, UR16, 0xfffffff8, URZ, 0xc0, !UPT ;  /* 0xfffffff810047892 */ /* 0x000fca000f8ec0ff */
[----:B------:R-:W3:Y:S02]  /*0290*/  LDC.64 R14, c[0x0][0x380] ;  /* 0x0000e000ff0e7b82 */ /* 0x000ee40000000a00 */
[----:B------:R-:W-:Y:S01]  /*02a0*/  UMOV UR6, UR4 ;  /* 0x0000000400067c82 */ /* 0x000fe20008000000 */
[----:B--2---:R-:W-:Y:S01]  /*02b0*/  UMOV UR7, UR5 ;  /* 0x0000000500077c82 */ /* 0x004fe20008000000 */
[-C--:B-1----:R-:W-:Y:S02]  /*02c0*/  IMAD R0, R3, R16.reuse, RZ ;  /* 0x0000001003007224 */ /* 0x082fe400078e02ff */
[----:B------:R-:W-:Y:S02]  /*02d0*/  IMAD R19, R17, UR14, RZ ;  /* 0x0000000e11137c24 */ /* 0x000fe4000f8e02ff */
[----:B------:R-:W-:-:S04]  /*02e0*/  IMAD.WIDE.U32 R12, R2, R16, R8 ;  /* 0x00000010020c7225 */ /* 0x000fc800078e0008 */
[----:B------:R-:W-:Y:S01]  /*02f0*/  IMAD R17, R2, R17, R0 ;  /* 0x0000001102117224 */ /* 0x000fe200078e0200 */
[----:B---3--:R-:W-:Y:S01]  /*0300*/  IADD3 R11, P0, P1, R12, R14, R11 ;  /* 0x0000000e0c0b7210 */ /* 0x008fe2000791e00b */
[C---:B------:R-:W-:Y:S02]  /*0310*/  IMAD R19, R16.reuse, UR15, R19 ;  /* 0x0000000f10137c24 */ /* 0x040fe4000f8e0213 */
[----:B------:R-:W-:-:S04]  /*0320*/  IMAD.WIDE.U32 R8, R16, UR14, RZ ;  /* 0x0000000e10087c25 */ /* 0x000fc8000f8e00ff */
[----:B------:R-:W-:Y:S02]  /*0330*/  IMAD.IADD R0, R13, 0x1, R17 ;  /* 0x000000010d007824 */ /* 0x000fe400078e0211 */
[----:B------:R-:W-:-:S03]  /*0340*/  IMAD.IADD R13, R9, 0x1, R19 ;  /* 0x00000001090d7824 */ /* 0x000fc600078e0213 */
[----:B------:R-:W-:Y:S02]  /*0350*/  IADD3.X R0, PT, PT, R0, R15, RZ, P0, P1 ;  /* 0x0000000f00007210 */ /* 0x000fe400007e24ff */
[----:B------:R-:W-:-:S07]  /*0360*/  SHF.L.U64.HI R15, R8, 0x3, R13 ;  /* 0x00000003080f7819 */ /* 0x000fce000001020d */
.L_x_1:
[----:B------:R-:W-:Y:S02]  /*0370*/  IMAD.MOV.U32 R16, RZ, RZ, R11 ;  /* 0x000000ffff107224 */ /* 0x000fe400078e000b */
[----:B------:R-:W-:-:S05]  /*0380*/  IMAD.MOV.U32 R17, RZ, RZ, R0 ;  /* 0x000000ffff117224 */ /* 0x000fca00078e0000 */
[----:B0-----:R-:W2:Y:S01]  /*0390*/  LDG.E.S8 R10, desc[UR10][R16.64] ;  /* 0x0000000a100a7981 */ /* 0x001ea2000c1e1300 */
[----:B------:R-:W-:-:S05]  /*03a0*/  IADD3 R18, P1, PT, R11, R8, RZ ;  /* 0x000000080b127210 */ /* 0x000fca0007f3e0ff */
[----:B------:R-:W-:Y:S01]  /*03b0*/  IMAD.X R19, R0, 0x1, R13, P1 ;  /* 0x0000000100137824 */ /* 0x000fe200008e060d */
[----:B--2---:R-:W-:-:S04]  /*03c0*/  ISETP.GT.AND P0, PT, R10, UR13, PT ;  /* 0x0000000d0a007c0c */ /* 0x004fc8000bf04270 */
[----:B------:R-:W-:-:S13]  /*03d0*/  ISETP.GE.AND P0, PT, R10, UR12, !P0 ;  /* 0x0000000c0a007c0c */ /* 0x000fda000c706270 */
[----:B-1----:R1:W-:Y:S04]  /*03e0*/  @!P0 STG.E.U8 desc[UR10][R6.64], RZ ;  /* 0x000000ff06008986 */ /* 0x0023e8000c10110a */
[----:B------:R-:W2:Y:S01]  /*03f0*/  LDG.E.S8 R10, desc[UR10][R18.64] ;  /* 0x0000000a120a7981 */ /* 0x000ea2000c1e1300 */
[----:B------:R-:W-:-:S05]  /*0400*/  IADD3 R20, P1, PT, R18, R8, RZ ;  /* 0x0000000812147210 */ /* 0x000fca0007f3e0ff */
[----:B------:R-:W-:Y:S01]  /*0410*/  IMAD.X R21, R19, 0x1, R13, P1 ;  /* 0x0000000113157824 */ /* 0x000fe200008e060d */
[----:B--2---:R-:W-:-:S04]  /*0420*/  ISETP.GT.AND P0, PT, R10, UR13, PT ;  /* 0x0000000d0a007c0c */ /* 0x004fc8000bf04270 */
[----:B------:R-:W-:-:S13]  /*0430*/  ISETP.GE.AND P0, PT, R10, UR12, !P0 ;  /* 0x0000000c0a007c0c */ /* 0x000fda000c706270 */
[----:B------:R1:W-:Y:S04]  /*0440*/  @!P0 STG.E.U8 desc[UR10][R6.64], RZ ;  /* 0x000000ff06008986 */ /* 0x0003e8000c10110a */
        /* <DEDUP_REMOVED lines=31> */
[----:B------:R-:W-:-:S04]  /*0640*/  UIADD3 UR6, UP0, UPT, UR6, -0x8, URZ ;  /* 0xfffffff806067890 */ /* 0x000fc8000ff1e0ff */
[----:B------:R-:W-:Y:S02]  /*0650*/  UIADD3.X UR7, UPT, UPT, UR7, -0x1, URZ, UP0, !UPT ;  /* 0xffffffff07077890 */ /* 0x000fe400087fe4ff */
[----:B------:R-:W-:-:S04]  /*0660*/  UISETP.NE.U32.AND UP0, UPT, UR6, URZ, UPT ;  /* 0x000000ff0600728c */ /* 0x000fc8000bf05070 */
[----:B------:R-:W-:Y:S01]  /*0670*/  UISETP.NE.AND.EX UP0, UPT, UR7, URZ, UPT, UP0 ;  /* 0x000000ff0700728c */ /* 0x000fe2000bf05300 */
[----:B--2---:R-:W-:-:S04]  /*0680*/  ISETP.GT.AND P0, PT, R18, UR13, PT ;  /* 0x0000000d12007c0c */ /* 0x004fc8000bf04270 */
[----:B------:R-:W-:-:S13]  /*0690*/  ISETP.GE.AND P0, PT, R18, UR12, !P0 ;  /* 0x0000000c12007c0c */ /* 0x000fda000c706270 */
[----:B------:R1:W-:Y:S01]  /*06a0*/  @!P0 STG.E.U8 desc[UR10][R6.64], RZ ;  /* 0x000000ff06008986 */ /* 0x0003e2000c10110a */
[----:B------:R-:W-:-:S05]  /*06b0*/  LEA R11, P0, R8, R11, 0x3 ;  /* 0x0000000b080b7211 */ /* 0x000fca00078018ff */
[----:B------:R-:W-:Y:S01]  /*06c0*/  IMAD.X R0, R0, 0x1, R15, P0 ;  /* 0x0000000100007824 */ /* 0x000fe200000e060f */
[----:B------:R-:W-:Y:S07]  /*06d0*/  BRA.U UP0, `(.L_x_1) ;  /* 0xfffffffd00247547 */ /* 0x000fee000b83ffff */
.L_x_0:
[----:B------:R-:W-:-:S04]  /*06e0*/  ISETP.NE.U32.AND P0, PT, RZ, UR9, PT ;  /* 0x00000009ff007c0c */ /* 0x000fc8000bf05070 */
[----:B------:R-:W-:-:S13]  /*06f0*/  ISETP.NE.AND.EX P0, PT, RZ, RZ, PT, P0 ;  /* 0x000000ffff00720c */ /* 0x000fda0003f05300 */
[----:B0-----:R-:W-:Y:S05]  /*0700*/  @!P0 EXIT ;  /* 0x000000000000894d */ /* 0x001fea0003800000 */
[----:B------:R-:W0:Y:S01]  /*0710*/  LDC R0, c[0x0][0x3d0] ;  /* 0x0000f400ff007b82 */ /* 0x000e220000000800 */
[----:B------:R-:W-:-:S04]  /*0720*/  UISETP.GE.U32.AND UP0, UPT, UR9, 0x4, UPT ;  /* 0x000000040900788c */ /* 0x000fc8000bf06070 */
[----:B------:R-:W-:Y:S01]  /*0730*/  UISETP.GE.U32.AND.EX UP0, UPT, URZ, URZ, UPT, UP0 ;  /* 0x000000ffff00728c */ /* 0x000fe2000bf06100 */
[----:B0-----:R-:W-:-:S04]  /*0740*/  LOP3.LUT R16, R0, 0x3, RZ, 0xc0, !PT ;  /* 0x0000000300107812 */ /* 0x001fc800078ec0ff */
[----:B------:R-:W-:-:S04]  /*0750*/  ISETP.NE.U32.AND P0, PT, R16, RZ, PT ;  /* 0x000000ff1000720c */ /* 0x000fc80003f05070 */
[----:B------:R-:W-:Y:S01]  /*0760*/  ISETP.NE.AND.EX P0, PT, RZ, RZ, PT, P0 ;  /* 0x000000ffff00720c */ /* 0x000fe20003f05300 */
[----:B------:R-:W-:-:S12]  /*0770*/  BRA.U !UP0, `(.L_x_2) ;  /* 0x0000000108d07547 */ /* 0x000fd8000b800000 */
[----:B------:R-:W0:Y:S01]  /*0780*/  LDC.64 R10, c[0x0][0x3c8] ;  /* 0x0000f200ff0a7b82 */ /* 0x000e220000000a00 */
[----:B------:R-:W2:Y:S01]  /*0790*/  LDCU.128 UR16, c[0x0][0x380] ;  /* 0x00007000ff1077ac */ /* 0x000ea20008000c00 */
[C---:B0-----:R-:W-:Y:S02]  /*07a0*/  IMAD R8, R10.reuse, UR5, RZ ;  /* 0x000000050a087c24 */ /* 0x041fe4000f8e02ff */
[----:B------:R-:W-:-:S04]  /*07b0*/  IMAD.WIDE.U32 R12, R10, UR4, R2 ;  /* 0x000000040a0c7c25 */ /* 0x000fc8000f8e0002 */
[----:B------:R-:W-:Y:S02]  /*07c0*/  IMAD R9, R11, UR4, R8 ;  /* 0x000000040b097c24 */ /* 0x000fe4000f8e0208 */
[----:B------:R-:W-:Y:S02]  /*07d0*/  IMAD.MOV.U32 R8, RZ, RZ, R4 ;  /* 0x000000ffff087224 */ /* 0x000fe400078e0004 */
[----:B------:R-:W-:Y:S02]  /*07e0*/  IMAD.IADD R18, R13, 0x1, R9 ;  /* 0x000000010d127824 */ /* 0x000fe400078e0209 */
[----:B------:R-:W-:Y:S02]  /*07f0*/  IMAD.MOV.U32 R9, RZ, RZ, RZ ;  /* 0x000000ffff097224 */ /* 0x000fe400078e00ff */
[----:B--2---:R-:W-:Y:S02]  /*0800*/  IMAD R13, R18, UR18, RZ ;  /* 0x00000012120d7c24 */ /* 0x004fe4000f8e02ff */
[----:B------:R-:W-:-:S04]  /*0810*/  IMAD.WIDE.U32 R14, R12, UR18, R8 ;  /* 0x000000120c0e7c25 */ /* 0x000fc8000f8e0008 */
[----:B------:R-:W-:Y:S01]  /*0820*/  IMAD R13, R12, UR19, R13 ;  /* 0x000000130c0d7c24 */ /* 0x000fe2000f8e020d */
[----:B------:R-:W-:-:S04]  /*0830*/  IADD3 R14, P1, PT, R14, UR16, RZ ;  /* 0x000000100e0e7c10 */ /* 0x000fc8000ff3e0ff */
[----:B------:R-:W-:-:S05]  /*0840*/  IADD3.X R15, PT, PT, R15, UR17, R13, P1, !PT ;  /* 0x000000110f0f7c10 */ /* 0x000fca0008ffe40d */
[----:B------:R-:W2:Y:S01]  /*0850*/  LDG.E.S8 R14, desc[UR10][R14.64] ;  /* 0x0000000a0e0e7981 */ /* 0x000ea2000c1e1300 */
[----:B------:R-:W-:-:S05]  /*0860*/  IADD3 R19, P1, PT, R12, R10, RZ ;  /* 0x0000000a0c137210 */ /* 0x000fca0007f3e0ff */
[----:B------:R-:W-:Y:S02]  /*0870*/  IMAD.X R18, R18, 0x1, R11, P1 ;  /* 0x0000000112127824 */ /* 0x000fe400008e060b */
[----:B------:R-:W-:-:S04]  /*0880*/  IMAD.WIDE.U32 R12, R19, UR18, R8 ;  /* 0x00000012130c7c25 */ /* 0x000fc8000f8e0008 */
[----:B------:R-:W-:Y:S01]  /*0890*/  IMAD R17, R18, UR18, RZ ;  /* 0x0000001212117c24 */ /* 0x000fe2000f8e02ff */
[----:B------:R-:W-:-:S03]  /*08a0*/  IADD3 R12, P2, PT, R12, UR16, RZ ;  /* 0x000000100c0c7c10 */ /* 0x000fc6000ff5e0ff */
[----:B------:R-:W-:-:S05]  /*08b0*/  IMAD R17, R19, UR19, R17 ;  /* 0x0000001313117c24 */ /* 0x000fca000f8e0211 */
[----:B------:R-:W-:Y:S02]  /*08c0*/  IADD3.X R13, PT, PT, R13, UR17, R17, P2, !PT ;  /* 0x000000110d0d7c10 */ /* 0x000fe400097fe411 */
[----:B--2---:R-:W-:-:S04]  /*08d0*/  ISETP.GT.AND P1, PT, R14, UR13, PT ;  /* 0x0000000d0e007c0c */ /* 0x004fc8000bf24270 */
[----:B------:R-:W-:-:S13]  /*08e0*/  ISETP.GE.AND P1, PT, R14, UR12, !P1 ;  /* 0x0000000c0e007c0c */ /* 0x000fda000cf26270 */
[----:B------:R0:W-:Y:S04]  /*08f0*/  @!P1 STG.E.U8 desc[UR10][R6.64], RZ ;  /* 0x000000ff06009986 */ /* 0x0001e8000c10110a */
        /* <DEDUP_REMOVED lines=23> */
[----:B------:R-:W-:-:S04]  /*0a70*/  UIADD3 UR4, UP0, UPT, UR4, 0x4, URZ ;  /* 0x0000000404047890 */ /* 0x000fc8000ff1e0ff */
[----:B------:R-:W-:Y:S01]  /*0a80*/  UIADD3.X UR5, UPT, UPT, URZ, UR5, URZ, UP0, !UPT ;  /* 0x00000005ff057290 */ /* 0x000fe200087fe4ff */
[----:B--2---:R-:W-:-:S04]  /*0a90*/  ISETP.GT.AND P1, PT, R8, UR13, PT ;  /* 0x0000000d08007c0c */ /* 0x004fc8000bf24270 */
[----:B------:R-:W-:-:S13]  /*0aa0*/  ISETP.GE.AND P1, PT, R8, UR12, !P1 ;  /* 0x0000000c08007c0c */ /* 0x000fda000cf26270 */
[----:B------:R0:W-:Y:S02]  /*0ab0*/  @!P1 STG.E.U8 desc[UR10][R6.64], RZ ;  /* 0x000000ff06009986 */ /* 0x0001e4000c10110a */
.L_x_2:
[----:B------:R-:W-:Y:S05]  /*0ac0*/  @!P0 EXIT ;  /* 0x000000000000894d */ /* 0x000fea0003800000 */
[----:B------:R-:W-:Y:S02]  /*0ad0*/  ISETP.NE.U32.AND P1, PT, R16, 0x1, PT ;  /* 0x000000011000780c */ /* 0x000fe40003f25070 */
[----:B------:R-:W-:Y:S02]  /*0ae0*/  LOP3.LUT R0, R0, 0x1, RZ, 0xc0, !PT ;  /* 0x0000000100007812 */ /* 0x000fe400078ec0ff */
[----:B------:R-:W-:Y:S02]  /*0af0*/  ISETP.NE.AND.EX P1, PT, RZ, RZ, PT, P1 ;  /* 0x000000ffff00720c */ /* 0x000fe40003f25310 */
[----:B------:R-:W-:-:S04]  /*0b00*/  ISETP.NE.U32.AND P0, PT, R0, 0x1, PT ;  /* 0x000000010000780c */ /* 0x000fc80003f05070 */
[----:B------:R-:W-:-:S07]  /*0b10*/  ISETP.NE.U32.AND.EX P0, PT, RZ, RZ, PT, P0 ;  /* 0x000000ffff00720c */ /* 0x000fce0003f05100 */
[----:B------:R-:W-:Y:S06]  /*0b20*/  @!P1 BRA `(.L_x_3) ;  /* 0x0000000000789947 */ /* 0x000fec0003800000 */
[----:B------:R-:W2:Y:S01]  /*0b30*/  LDC.64 R8, c[0x0][0x3c8] ;  /* 0x0000f200ff087b82 */ /* 0x000ea20000000a00 */
[----:B------:R-:W3:Y:S01]  /*0b40*/  LDCU.128 UR16, c[0x0][0x380] ;  /* 0x00007000ff1077ac */ /* 0x000ee20008000c00 */
[----:B------:R-:W-:Y:S02]  /*0b50*/  IMAD.MOV.U32 R14, RZ, RZ, R4 ;  /* 0x000000ffff0e7224 */ /* 0x000fe400078e0004 */
[----:B------:R-:W-:Y:S02]  /*0b60*/  IMAD.MOV.U32 R15, RZ, RZ, RZ ;  /* 0x000000ffff0f7224 */ /* 0x000fe400078e00ff */
[C---:B--2---:R-:W-:Y:S02]  /*0b70*/  IMAD R0, R8.reuse, UR5, RZ ;  /* 0x0000000508007c24 */ /* 0x044fe4000f8e02ff */
[----:B------:R-:W-:-:S04]  /*0b80*/  IMAD.WIDE.U32 R12, R8, UR4, R2 ;  /* 0x00000004080c7c25 */ /* 0x000fc8000f8e0002 */
[----:B------:R-:W-:-:S04]  /*0b90*/  IMAD R11, R9, UR4, R0 ;  /* 0x00000004090b7c24 */ /* 0x000fc8000f8e0200 */
[----:B------:R-:W-:Y:S02]  /*0ba0*/  IMAD.IADD R0, R11, 0x1, R13 ;  /* 0x000000010b007824 */ /* 0x000fe400078e020d */
[----:B---3--:R-:W-:-:S04]  /*0bb0*/  IMAD.WIDE.U32 R10, R12, UR18, R14 ;  /* 0x000000120c0a7c25 */ /* 0x008fc8000f8e000e */
[----:B------:R-:W-:Y:S01]  /*0bc0*/  IMAD R13, R0, UR18, RZ ;  /* 0x00000012000d7c24 */ /* 0x000fe2000f8e02ff */
[----:B------:R-:W-:-:S03]  /*0bd0*/  IADD3 R10, P1, PT, R10, UR16, RZ ;  /* 0x000000100a0a7c10 */ /* 0x000fc6000ff3e0ff */
[----:B------:R-:W-:-:S05]  /*0be0*/  IMAD R13, R12, UR19, R13 ;  /* 0x000000130c0d7c24 */ /* 0x000fca000f8e020d */
        /* <DEDUP_REMOVED lines=12> */
[----:B------:R-:W3:Y:S01]  /*0cb0*/  LDG.E.S8 R8, desc[UR10][R8.64] ;  /* 0x0000000a08087981 */ /* 0x000ee2000c1e1300 */
[----:B------:R-:W-:-:S04]  /*0cc0*/  UIADD3 UR4, UP0, UPT, UR4, 0x2, URZ ;  /* 0x0000000204047890 */ /* 0x000fc8000ff1e0ff */
[----:B------:R-:W-:Y:S01]  /*0cd0*/  UIADD3.X UR5, UPT, UPT, URZ, UR5, URZ, UP0, !UPT ;  /* 0x00000005ff057290 */ /* 0x000fe200087fe4ff */
[----:B---3--:R-:W-:-:S04]  /*0ce0*/  ISETP.GT.AND P1, PT, R8, UR13, PT ;  /* 0x0000000d08007c0c */ /* 0x008fc8000bf24270 */
[----:B------:R-:W-:-:S13]  /*0cf0*/  ISETP.GE.AND P1, PT, R8, UR12, !P1 ;  /* 0x0000000c08007c0c */ /* 0x000fda000cf26270 */
[----:B------:R2:W-:Y:S02]  /*0d00*/  @!P1 STG.E.U8 desc[UR10][R6.64], RZ ;  /* 0x000000ff06009986 */ /* 0x0005e4000c10110a */
.L_x_3:
[----:B------:R-:W-:Y:S05]  /*0d10*/  @P0 EXIT ;  /* 0x000000000000094d */ /* 0x000fea0003800000 */
[----:B------:R-:W3:Y:S01]  /*0d20*/  LDC.64 R8, c[0x0][0x3c8] ;  /* 0x0000f200ff087b82 */ /* 0x000ee20000000a00 */
[----:B------:R-:W4:Y:S01]  /*0d30*/  LDCU.128 UR16, c[0x0][0x380] ;  /* 0x00007000ff1077ac */ /* 0x000f220008000c00 */
[C---:B---3--:R-:W-:Y:S02]  /*0d40*/  IMAD R0, R8.reuse, UR5, RZ ;  /* 0x0000000508007c24 */ /* 0x048fe4000f8e02ff */
[----:B------:R-:W-:-:S04]  /*0d50*/  IMAD.WIDE.U32 R2, R8, UR4, R2 ;  /* 0x0000000408027c25 */ /* 0x000fc8000f8e0002 */
[----:B------:R-:W-:-:S04]  /*0d60*/  IMAD R5, R9, UR4, R0 ;  /* 0x0000000409057c24 */ /* 0x000fc8000f8e0200 */
[----:B------:R-:W-:Y:S02]  /*0d70*/  IMAD.IADD R0, R3, 0x1, R5 ;  /* 0x0000000103007824 */ /* 0x000fe400078e0205 */
[----:B------:R-:W-:Y:S02]  /*0d80*/  IMAD.MOV.U32 R5, RZ, RZ, RZ ;  /* 0x000000ffff057224 */ /* 0x000fe400078e00ff */
[----:B----4-:R-:W-:Y:S02]  /*0d90*/  IMAD R3, R0, UR18, RZ ;  /* 0x0000001200037c24 */ /* 0x010fe4000f8e02ff */
[----:B------:R-:W-:-:S04]  /*0da0*/  IMAD.WIDE.U32 R4, R2, UR18, R4 ;  /* 0x0000001202047c25 */ /* 0x000fc8000f8e0004 */
[----:B------:R-:W-:Y:S01]  /*0db0*/  IMAD R3, R2, UR19, R3 ;  /* 0x0000001302037c24 */ /* 0x000fe2000f8e0203 */
[----:B------:R-:W-:-:S04]  /*0dc0*/  IADD3 R2, P0, PT, R4, UR16, RZ ;  /* 0x0000001004027c10 */ /* 0x000fc8000ff1e0ff */
[----:B------:R-:W-:-:S05]  /*0dd0*/  IADD3.X R3, PT, PT, R5, UR17, R3, P0, !PT ;  /* 0x0000001105037c10 */ /* 0x000fca00087fe403 */
[----:B------:R-:W3:Y:S02]  /*0de0*/  LDG.E.S8 R2, desc[UR10][R2.64] ;  /* 0x0000000a02027981 */ /* 0x000ee4000c1e1300 */
[C---:B---3--:R-:W-:Y:S02]  /*0df0*/  ISETP.GT.AND P0, PT, R2.reuse, UR13, PT ;  /* 0x0000000d02007c0c */ /* 0x048fe4000bf04270 */
[----:B------:R-:W-:-:S13]  /*0e00*/  ISETP.GE.AND P1, PT, R2, UR12, PT ;  /* 0x0000000c02007c0c */ /* 0x000fda000bf26270 */
[----:B------:R-:W-:Y:S05]  /*0e10*/  @!P0 EXIT P1 ;  /* 0x000000000000894d */ /* 0x000fea0000800000 */
[----:B------:R-:W-:Y:S01]  /*0e20*/  STG.E.U8 desc[UR10][R6.64], RZ ;  /* 0x000000ff06007986 */ /* 0x000fe2000c10110a */
[----:B------:R-:W-:Y:S05]  /*0e30*/  EXIT ;  /* 0x000000000000794d */ /* 0x000fea0003800000 */
.L_x_4:
[----:B------:R-:W-:-:S00]  /*0e40*/  BRA `(.L_x_4) ;  /* 0xfffffffc00fc7947 */ /* 0x000fc0000383ffff */
[----:B------:R-:W-:-:S00]  /*0e50*/  NOP ;  /* 0x0000000000007918 */ /* 0x000fc00000000000 */
        /* <DEDUP_REMOVED lines=10> */
.L_x_5:


//--------------------- .nv.shared.reserved.0     --------------------------
	.section	.nv.shared.reserved.0,"aw",@nobits
	.weak		__nv_reservedSMEM_offset_0_alias
	.size		__nv_reservedSMEM_offset_0_alias, 0, 64
	.other		__nv_reservedSMEM_offset_0_alias,@"STO_CUDA_RESERVED_SHARED STV_DEFAULT"
__nv_reservedSMEM_offset_0_alias:
	.zero		0
	.zero		64


//--------------------- .nv.constant0._Z14JoinUCharMasks14cudaPitchedPtrS_mmmhh --------------------------
	.section	.nv.constant0._Z14JoinUCharMasks14cudaPitchedPtrS_mmmhh,"a",@progbits
	.sectionflags	@""
	.align	4
.nv.constant0._Z14JoinUCharMasks14cudaPitchedPtrS_mmmhh:
	.zero		986


//--------------------- SYMBOLS --------------------------

	.type		.nv.reservedSmem.offset0,@object
	.size		.nv.reservedSmem.offset0,0x4
